	.headerflags	@"EF_CUDA_TEXMODE_UNIFIED EF_CUDA_64BIT_ADDRESS EF_CUDA_ACCELERATORS EF_CUDA_SM90 EF_CUDA_VIRTUAL_SM(EF_CUDA_SM90)"
	.elftype	@"ET_EXEC"


//--------------------- .nv.info                  --------------------------
	.section	.nv.info,"",@"SHT_CUDA_INFO"
	.align	4


	//----- nvinfo : EIATTR_REGCOUNT
	.align		4
        /*0000*/ 	.byte	0x04, 0x2f
        /*0002*/ 	.short	(.L_3 - .L_2)
	.align		4
.L_2:
        /*0004*/ 	.word	index@(triton_poi_fused__native_batch_norm_legit_no_training_45)
        /*0008*/ 	.word	0x00000012


	//----- nvinfo : EIATTR_MIN_STACK_SIZE
	.align		4
.L_3:
        /*000c*/ 	.byte	0x04, 0x12
        /*000e*/ 	.short	(.L_5 - .L_4)
	.align		4
.L_4:
        /*0010*/ 	.word	index@(triton_poi_fused__native_batch_norm_legit_no_training_45)
        /*0014*/ 	.word	0x00000000


	//----- nvinfo : EIATTR_FRAME_SIZE
	.align		4
.L_5:
        /*0018*/ 	.byte	0x04, 0x11
        /*001a*/ 	.short	(.L_7 - .L_6)
	.align		4
.L_6:
        /*001c*/ 	.word	index@(triton_poi_fused__native_batch_norm_legit_no_training_45)
        /*0020*/ 	.word	0x00000000


	//----- nvinfo : EIATTR_MIN_STACK_SIZE
	.align		4
.L_7:
        /*0024*/ 	.byte	0x04, 0x12
        /*0026*/ 	.short	(.L_9 - .L_8)
	.align		4
.L_8:
        /*0028*/ 	.word	index@(triton_poi_fused__native_batch_norm_legit_no_training_45)
        /*002c*/ 	.word	0x00000000
.L_9:


//--------------------- .nv.info.triton_poi_fused__native_batch_norm_legit_no_training_45 --------------------------
	.section	.nv.info.triton_poi_fused__native_batch_norm_legit_no_training_45,"",@"SHT_CUDA_INFO"
	.sectionflags	@""
	.align	4


	//----- nvinfo : EIATTR_CUDA_API_VERSION
	.align		4
        /*0000*/ 	.byte	0x04, 0x37
        /*0002*/ 	.short	(.L_11 - .L_10)
.L_10:
        /*0004*/ 	.word	0x0000007c


	//----- nvinfo : EIATTR_KPARAM_INFO
	.align		4
.L_11:
        /*0008*/ 	.byte	0x04, 0x17
        /*000a*/ 	.short	(.L_13 - .L_12)
.L_12:
        /*000c*/ 	.word	0x00000000
        /*0010*/ 	.short	0x0006
        /*0012*/ 	.short	0x0030
        /*0014*/ 	.byte	0x00, 0xf0, 0x11, 0x00


	//----- nvinfo : EIATTR_KPARAM_INFO
	.align		4
.L_13:
        /*0018*/ 	.byte	0x04, 0x17
        /*001a*/ 	.short	(.L_15 - .L_14)
.L_14:
        /*001c*/ 	.word	0x00000000
        /*0020*/ 	.short	0x0005
        /*0022*/ 	.short	0x0028
        /*0024*/ 	.byte	0x00, 0xf4, 0x21, 0x00


	//----- nvinfo : EIATTR_KPARAM_INFO
	.align		4
.L_15:
        /*0028*/ 	.byte	0x04, 0x17
        /*002a*/ 	.short	(.L_17 - .L_16)
.L_16:
        /*002c*/ 	.word	0x00000000
        /*0030*/ 	.short	0x0004
        /*0032*/ 	.short	0x0020
        /*0034*/ 	.byte	0x00, 0xf4, 0x21, 0x00


	//----- nvinfo : EIATTR_KPARAM_INFO
	.align		4
.L_17:
        /*0038*/ 	.byte	0x04, 0x17
        /*003a*/ 	.short	(.L_19 - .L_18)
.L_18:
        /*003c*/ 	.word	0x00000000
        /*0040*/ 	.short	0x0003
        /*0042*/ 	.short	0x0018
        /*0044*/ 	.byte	0x00, 0xf4, 0x21, 0x00


	//----- nvinfo : EIATTR_KPARAM_INFO
	.align		4
.L_19:
        /*0048*/ 	.byte	0x04, 0x17
        /*004a*/ 	.short	(.L_21 - .L_20)
.L_20:
        /*004c*/ 	.word	0x00000000
        /*0050*/ 	.short	0x0002
        /*0052*/ 	.short	0x0010
        /*0054*/ 	.byte	0x00, 0xf4, 0x21, 0x00


	//----- nvinfo : EIATTR_KPARAM_INFO
	.align		4
.L_21:
        /*0058*/ 	.byte	0x04, 0x17
        /*005a*/ 	.short	(.L_23 - .L_22)
.L_22:
        /*005c*/ 	.word	0x00000000
        /*0060*/ 	.short	0x0001
        /*0062*/ 	.short	0x0008
        /*0064*/ 	.byte	0x00, 0xf4, 0x21, 0x00


	//----- nvinfo : EIATTR_KPARAM_INFO
	.align		4
.L_23:
        /*0068*/ 	.byte	0x04, 0x17
        /*006a*/ 	.short	(.L_25 - .L_24)
.L_24:
        /*006c*/ 	.word	0x00000000
        /*0070*/ 	.short	0x0000
        /*0072*/ 	.short	0x0000
        /*0074*/ 	.byte	0x00, 0xf4, 0x21, 0x00


	//----- nvinfo : EIATTR_SPARSE_MMA_MASK
	.align		4
.L_25:
        /*0078*/ 	.byte	0x03, 0x50
        /*007a*/ 	.short	0x0000


	//----- nvinfo : EIATTR_MAXREG_COUNT
	.align		4
        /*007c*/ 	.byte	0x03, 0x1b
        /*007e*/ 	.short	0x00ff


	//----- nvinfo : EIATTR_EXIT_INSTR_OFFSETS
	.align		4
        /*0080*/ 	.byte	0x04, 0x1c
        /*0082*/ 	.short	(.L_27 - .L_26)


	//   ....[0]....
.L_26:
        /*0084*/ 	.word	0x000002d0


	//   ....[1]....
        /*0088*/ 	.word	0x000002f0


	//----- nvinfo : EIATTR_REQNTID
	.align		4
.L_27:
        /*008c*/ 	.byte	0x04, 0x10
        /*008e*/ 	.short	(.L_29 - .L_28)
.L_28:
        /*0090*/ 	.word	0x00000080
        /*0094*/ 	.word	0x00000001
        /*0098*/ 	.word	0x00000001


	//----- nvinfo : EIATTR_CBANK_PARAM_SIZE
	.align		4
.L_29:
        /*009c*/ 	.byte	0x03, 0x19
        /*009e*/ 	.short	0x0034


	//----- nvinfo : EIATTR_PARAM_CBANK
	.align		4
        /*00a0*/ 	.byte	0x04, 0x0a
        /*00a2*/ 	.short	(.L_31 - .L_30)
	.align		4
.L_30:
        /*00a4*/ 	.word	index@(.nv.constant0.triton_poi_fused__native_batch_norm_legit_no_training_45)
        /*00a8*/ 	.short	0x0210
        /*00aa*/ 	.short	0x0034


	//----- nvinfo : EIATTR_SW_WAR
	.align		4
.L_31:
        /*00ac*/ 	.byte	0x04, 0x36
        /*00ae*/ 	.short	(.L_33 - .L_32)
.L_32:
        /*00b0*/ 	.word	0x00000008
.L_33:


//--------------------- .nv.callgraph             --------------------------
	.section	.nv.callgraph,"",@"SHT_CUDA_CALLGRAPH"
	.align	4
	.sectionentsize	8
	.align		4
        /*0000*/ 	.word	0x00000000
	.align		4
        /*0004*/ 	.word	0xffffffff
	.align		4
        /*0008*/ 	.word	0x00000000
	.align		4
        /*000c*/ 	.word	0xfffffffe
	.align		4
        /*0010*/ 	.word	0x00000000
	.align		4
        /*0014*/ 	.word	0xfffffffd
	.align		4
        /*0018*/ 	.word	0x00000000
	.align		4
        /*001c*/ 	.word	0xfffffffc


//--------------------- .nv.constant4             --------------------------
	.section	.nv.constant4,"a",@progbits
	.align	8
	.align		8
.nv.constant4:
        /*0000*/ 	.dword	_$_str
	.align		8
        /*0008*/ 	.dword	_$_str_$_2


//--------------------- .text.triton_poi_fused__native_batch_norm_legit_no_training_45 --------------------------
	.section	.text.triton_poi_fused__native_batch_norm_legit_no_training_45,"ax",@progbits
	.align	128
        .global         triton_poi_fused__native_batch_norm_legit_no_training_45
        .type           triton_poi_fused__native_batch_norm_legit_no_training_45,@function
        .size           triton_poi_fused__native_batch_norm_legit_no_training_45,(.L_x_1 - triton_poi_fused__native_batch_norm_legit_no_training_45)
        .other          triton_poi_fused__native_batch_norm_legit_no_training_45,@"STO_CUDA_ENTRY STV_DEFAULT"
triton_poi_fused__native_batch_norm_legit_no_training_45:
.text.triton_poi_fused__native_batch_norm_legit_no_training_45:
[----:B------:R-:W0:Y:S01]  /*0000*/  LDC R1, c[0x0][0x28] ;  /* 0x00000a00ff017b82 */ /* 0x000e220000000800 */
[----:B------:R-:W1:Y:S07]  /*0010*/  S2R R0, SR_TID.X ;  /* 0x0000000000007919 */ /* 0x000e6e0000002100 */
[----:B------:R-:W2:Y:S01]  /*0020*/  LDC.64 R8, c[0x0][0x220] ;  /* 0x00008800ff087b82 */ /* 0x000ea20000000a00 */
[----:B------:R-:W-:Y:S01]  /*0030*/  HFMA2.MMA R14, -RZ, RZ, 0, 0 ;  /* 0x00000000ff0e7435 */ /* 0x000fe200000001ff */
[----:B------:R-:W-:Y:S01]  /*0040*/  ULDC.64 UR4, c[0x0][0x208] ;  /* 0x0000820000047ab9 */ /* 0x000fe20000000a00 */
[----:B------:R-:W3:Y:S05]  /*0050*/  S2R R3, SR_CTAID.X ;  /* 0x0000000000037919 */ /* 0x000eea0000002500 */
[----:B------:R-:W4:Y:S08]  /*0060*/  LDC.64 R4, c[0x0][0x210] ;  /* 0x00008400ff047b82 */ /* 0x000f300000000a00 */
[----:B------:R-:W5:Y:S08]  /*0070*/  LDC.64 R6, c[0x0][0x218] ;  /* 0x00008600ff067b82 */ /* 0x000f700000000a00 */
[----:B------:R-:W5:Y:S01]  /*0080*/  LDC.64 R10, c[0x0][0x228] ;  /* 0x00008a00ff0a7b82 */ /* 0x000f620000000a00 */
[----:B-1----:R-:W-:-:S07]  /*0090*/  LOP3.LUT R0, R0, 0x7f, RZ, 0xc0, !PT ;  /* 0x0000007f00007812 */ /* 0x002fce00078ec0ff */
[----:B------:R-:W1:Y:S01]  /*00a0*/  LDC.64 R12, c[0x0][0x230] ;  /* 0x00008c00ff0c7b82 */ /* 0x000e620000000a00 */
[----:B---3--:R-:W-:-:S04]  /*00b0*/  LEA R0, R3, R0, 0x7 ;  /* 0x0000000003007211 */ /* 0x008fc800078e38ff */
[C---:B------:R-:W-:Y:S01]  /*00c0*/  ISETP.GE.AND P2, PT, R0.reuse, 0x2400, PT ;  /* 0x000024000000780c */ /* 0x040fe20003f46270 */
[----:B------:R-:W-:-:S05]  /*00d0*/  IMAD.HI R2, R0, 0x38e38e39, RZ ;  /* 0x38e38e3900027827 */ /* 0x000fca00078e02ff */
[----:B------:R-:W-:-:S04]  /*00e0*/  SHF.R.U32.HI R3, RZ, 0x1f, R2 ;  /* 0x0000001fff037819 */ /* 0x000fc80000011602 */
[----:B------:R-:W-:-:S05]  /*00f0*/  LEA.HI.SX32 R3, R2, R3, 0x19 ;  /* 0x0000000302037211 */ /* 0x000fca00078fcaff */
[----:B------:R-:W-:-:S04]  /*0100*/  IMAD R15, R3, -0x240, R0 ;  /* 0xfffffdc0030f7824 */ /* 0x000fc800078e0200 */
[----:B--2---:R-:W-:-:S05]  /*0110*/  IMAD.WIDE R8, R15, 0x4, R8 ;  /* 0x000000040f087825 */ /* 0x004fca00078e0208 */
[----:B------:R2:W3:Y:S01]  /*0120*/  @!P2 LDG.E.EL R14, desc[UR4][R8.64] ;  /* 0x00000004080ea981 */ /* 0x0004e2000c2e1900 */
[----:B------:R-:W-:Y:S01]  /*0130*/  CS2R R2, SRZ ;  /* 0x0000000000027805 */ /* 0x000fe2000001ff00 */
[----:B----4-:R-:W-:-:S04]  /*0140*/  IMAD.WIDE R4, R0, 0x4, R4 ;  /* 0x0000000400047825 */ /* 0x010fc800078e0204 */
[C---:B-----5:R-:W-:Y:S01]  /*0150*/  IMAD.WIDE R6, R15.reuse, 0x4, R6 ;  /* 0x000000040f067825 */ /* 0x060fe200078e0206 */
[----:B------:R4:W5:Y:S03]  /*0160*/  @!P2 LDG.E R2, desc[UR4][R4.64] ;  /* 0x000000040402a981 */ /* 0x000966000c1e1900 */
[C---:B0-2---:R-:W-:Y:S01]  /*0170*/  IMAD.WIDE R8, R15.reuse, 0x4, R10 ;  /* 0x000000040f087825 */ /* 0x045fe200078e020a */
[----:B------:R0:W5:Y:S03]  /*0180*/  @!P2 LDG.E.EL R3, desc[UR4][R6.64] ;  /* 0x000000040603a981 */ /* 0x000166000c2e1900 */
[----:B-1----:R-:W-:Y:S01]  /*0190*/  IMAD.WIDE R10, R15, 0x4, R12 ;  /* 0x000000040f0a7825 */ /* 0x002fe200078e020c */
[----:B------:R-:W-:Y:S01]  /*01a0*/  CS2R R12, SRZ ;  /* 0x00000000000c7805 */ /* 0x000fe2000001ff00 */
[----:B----4-:R-:W1:Y:S05]  /*01b0*/  LDC.64 R4, c[0x0][0x238] ;  /* 0x00008e00ff047b82 */ /* 0x010e6a0000000a00 */
[----:B------:R-:W2:Y:S04]  /*01c0*/  @!P2 LDG.E.EL R12, desc[UR4][R8.64] ;  /* 0x00000004080ca981 */ /* 0x000ea8000c2e1900 */
[----:B------:R-:W2:Y:S01]  /*01d0*/  @!P2 LDG.E.EL R13, desc[UR4][R10.64] ;  /* 0x000000040a0da981 */ /* 0x000ea2000c2e1900 */
[----:B0-----:R-:W-:Y:S01]  /*01e0*/  MOV R6, 0x3e800000 ;  /* 0x3e80000000067802 */ /* 0x001fe20000000f00 */
[----:B---3--:R-:W-:-:S04]  /*01f0*/  FADD R14, R14, 9.9999997473787516356e-06 ;  /* 0x3727c5ac0e0e7421 */ /* 0x008fc80000000000 */
[----:B------:R-:W0:Y:S01]  /*0200*/  MUFU.SQRT R15, R14 ;  /* 0x0000000e000f7308 */ /* 0x000e220000002000 */
[----:B-----5:R-:W-:Y:S01]  /*0210*/  FADD R2, -R3, R2 ;  /* 0x0000000203027221 */ /* 0x020fe20000000100 */
[C---:B0-----:R-:W-:Y:S02]  /*0220*/  FSETP.GT.AND P0, PT, R15.reuse, 8.50705917302346158658e+37, PT ;  /* 0x7e8000000f00780b */ /* 0x041fe40003f04000 */
[----:B------:R-:W-:Y:S02]  /*0230*/  FSETP.GEU.AND P1, PT, R15, 1.175494350822287508e-38, PT ;  /* 0x008000000f00780b */ /* 0x000fe40003f2e000 */
[----:B------:R-:W-:-:S09]  /*0240*/  FSEL R6, R6, 1, P0 ;  /* 0x3f80000006067808 */ /* 0x000fd20000000000 */
[----:B------:R-:W-:Y:S02]  /*0250*/  @P0 FMUL R15, R15, 0.25 ;  /* 0x3e8000000f0f0820 */ /* 0x000fe40000400000 */
[----:B------:R-:W-:Y:S02]  /*0260*/  @!P1 FMUL R6, R6, 16777216 ;  /* 0x4b80000006069820 */ /* 0x000fe40000400000 */
[----:B------:R-:W-:-:S06]  /*0270*/  @!P1 FMUL R15, R15, 16777216 ;  /* 0x4b8000000f0f9820 */ /* 0x000fcc0000400000 */
[----:B------:R-:W0:Y:S02]  /*0280*/  MUFU.RCP R15, R15 ;  /* 0x0000000f000f7308 */ /* 0x000e240000001000 */
[----:B0-----:R-:W-:-:S04]  /*0290*/  FMUL R3, R15, R6 ;  /* 0x000000060f037220 */ /* 0x001fc80000400000 */
[----:B------:R-:W-:Y:S01]  /*02a0*/  FMUL R6, R2, R3 ;  /* 0x0000000302067220 */ /* 0x000fe20000400000 */
[----:B-1----:R-:W-:-:S04]  /*02b0*/  IMAD.WIDE R2, R0, 0x4, R4 ;  /* 0x0000000400027825 */ /* 0x002fc800078e0204 */
[----:B--2---:R-:W-:Y:S01]  /*02c0*/  FFMA R13, R6, R12, R13 ;  /* 0x0000000c060d7223 */ /* 0x004fe2000000000d */
[----:B------:R-:W-:Y:S06]  /*02d0*/  @P2 EXIT ;  /* 0x000000000000294d */ /* 0x000fec0003800000 */
[----:B------:R-:W-:Y:S01]  /*02e0*/  STG.E desc[UR4][R2.64], R13 ;  /* 0x0000000d02007986 */ /* 0x000fe2000c101904 */
[----:B------:R-:W-:Y:S05]  /*02f0*/  EXIT ;  /* 0x000000000000794d */ /* 0x000fea0003800000 */
.L_x_0:
[----:B------:R-:W-:-:S00]  /*0300*/  BRA `(.L_x_0) ;  /* 0xfffffffc00fc7947 */ /* 0x000fc0000383ffff */
[----:B------:R-:W-:-:S00]  /*0310*/  NOP ;  /* 0x0000000000007918 */ /* 0x000fc00000000000 */
        /* <DEDUP_REMOVED lines=14> */
.L_x_1:


//--------------------- .nv.global.init           --------------------------
	.section	.nv.global.init,"aw",@progbits
.nv.global.init:
	.type		_$_str,@object
	.size		_$_str,(_$_str_$_2 - _$_str)
_$_str:
        /*0000*/ 	.byte	0x5f, 0x5f, 0x43, 0x55, 0x44, 0x41, 0x5f, 0x46, 0x54, 0x5a, 0x00
	.type		_$_str_$_2,@object
	.size		_$_str_$_2,(.L_1 - _$_str_$_2)
_$_str_$_2:
        /*000b*/ 	.byte	0x5f, 0x5f, 0x43, 0x55, 0x44, 0x41, 0x5f, 0x50, 0x52, 0x45, 0x43, 0x5f, 0x53, 0x51, 0x52, 0x54
        /*001b*/ 	.byte	0x00
.L_1:


//--------------------- .nv.constant0.triton_poi_fused__native_batch_norm_legit_no_training_45 --------------------------
	.section	.nv.constant0.triton_poi_fused__native_batch_norm_legit_no_training_45,"a",@progbits
	.sectionflags	@""
	.align	4
.nv.constant0.triton_poi_fused__native_batch_norm_legit_no_training_45:
	.zero		580
